//
// Generated by NVIDIA NVVM Compiler
//
// Compiler Build ID: CL-36424714
// Cuda compilation tools, release 13.0, V13.0.88
// Based on NVVM 20.0.0
//

.version 9.0
.target sm_100
.address_size 64

	// .globl	_Z21benchmarkGlobalMemoryPfi

.visible .entry _Z21benchmarkGlobalMemoryPfi(
	.param .u64 .ptr .align 1 _Z21benchmarkGlobalMemoryPfi_param_0,
	.param .u32 _Z21benchmarkGlobalMemoryPfi_param_1
)
{
	.reg .pred 	%p<2>;
	.reg .b32 	%r<6>;
	.reg .b32 	%f<1002>;
	.reg .b64 	%rd<5>;

	ld.param.u64 	%rd1, [_Z21benchmarkGlobalMemoryPfi_param_0];
	ld.param.u32 	%r2, [_Z21benchmarkGlobalMemoryPfi_param_1];
	mov.u32 	%r3, %ctaid.x;
	mov.u32 	%r4, %ntid.x;
	mov.u32 	%r5, %tid.x;
	mad.lo.s32 	%r1, %r3, %r4, %r5;
	setp.ge.s32 	%p1, %r1, %r2;
	@%p1 bra 	$L__BB0_2;
	cvta.to.global.u64 	%rd2, %rd1;
	mul.wide.s32 	%rd3, %r1, 4;
	add.s64 	%rd4, %rd2, %rd3;
	ld.global.f32 	%f1, [%rd4];
	add.f32 	%f2, %f1, 0f3F800000;
	add.f32 	%f3, %f2, 0f3F800000;
	add.f32 	%f4, %f3, 0f3F800000;
	add.f32 	%f5, %f4, 0f3F800000;
	add.f32 	%f6, %f5, 0f3F800000;
	add.f32 	%f7, %f6, 0f3F800000;
	add.f32 	%f8, %f7, 0f3F800000;
	add.f32 	%f9, %f8, 0f3F800000;
	add.f32 	%f10, %f9, 0f3F800000;
	add.f32 	%f11, %f10, 0f3F800000;
	add.f32 	%f12, %f11, 0f3F800000;
	add.f32 	%f13, %f12, 0f3F800000;
	add.f32 	%f14, %f13, 0f3F800000;
	add.f32 	%f15, %f14, 0f3F800000;
	add.f32 	%f16, %f15, 0f3F800000;
	add.f32 	%f17, %f16, 0f3F800000;
	add.f32 	%f18, %f17, 0f3F800000;
	add.f32 	%f19, %f18, 0f3F800000;
	add.f32 	%f20, %f19, 0f3F800000;
	add.f32 	%f21, %f20, 0f3F800000;
	add.f32 	%f22, %f21, 0f3F800000;
	add.f32 	%f23, %f22, 0f3F800000;
	add.f32 	%f24, %f23, 0f3F800000;
	add.f32 	%f25, %f24, 0f3F800000;
	add.f32 	%f26, %f25, 0f3F800000;
	add.f32 	%f27, %f26, 0f3F800000;
	add.f32 	%f28, %f27, 0f3F800000;
	add.f32 	%f29, %f28, 0f3F800000;
	add.f32 	%f30, %f29, 0f3F800000;
	add.f32 	%f31, %f30, 0f3F800000;
	add.f32 	%f32, %f31, 0f3F800000;
	add.f32 	%f33, %f32, 0f3F800000;
	add.f32 	%f34, %f33, 0f3F800000;
	add.f32 	%f35, %f34, 0f3F800000;
	add.f32 	%f36, %f35, 0f3F800000;
	add.f32 	%f37, %f36, 0f3F800000;
	add.f32 	%f38, %f37, 0f3F800000;
	add.f32 	%f39, %f38, 0f3F800000;
	add.f32 	%f40, %f39, 0f3F800000;
	add.f32 	%f41, %f40, 0f3F800000;
	add.f32 	%f42, %f41, 0f3F800000;
	add.f32 	%f43, %f42, 0f3F800000;
	add.f32 	%f44, %f43, 0f3F800000;
	add.f32 	%f45, %f44, 0f3F800000;
	add.f32 	%f46, %f45, 0f3F800000;
	add.f32 	%f47, %f46, 0f3F800000;
	add.f32 	%f48, %f47, 0f3F800000;
	add.f32 	%f49, %f48, 0f3F800000;
	add.f32 	%f50, %f49, 0f3F800000;
	add.f32 	%f51, %f50, 0f3F800000;
	add.f32 	%f52, %f51, 0f3F800000;
	add.f32 	%f53, %f52, 0f3F800000;
	add.f32 	%f54, %f53, 0f3F800000;
	add.f32 	%f55, %f54, 0f3F800000;
	add.f32 	%f56, %f55, 0f3F800000;
	add.f32 	%f57, %f56, 0f3F800000;
	add.f32 	%f58, %f57, 0f3F800000;
	add.f32 	%f59, %f58, 0f3F800000;
	add.f32 	%f60, %f59, 0f3F800000;
	add.f32 	%f61, %f60, 0f3F800000;
	add.f32 	%f62, %f61, 0f3F800000;
	add.f32 	%f63, %f62, 0f3F800000;
	add.f32 	%f64, %f63, 0f3F800000;
	add.f32 	%f65, %f64, 0f3F800000;
	add.f32 	%f66, %f65, 0f3F800000;
	add.f32 	%f67, %f66, 0f3F800000;
	add.f32 	%f68, %f67, 0f3F800000;
	add.f32 	%f69, %f68, 0f3F800000;
	add.f32 	%f70, %f69, 0f3F800000;
	add.f32 	%f71, %f70, 0f3F800000;
	add.f32 	%f72, %f71, 0f3F800000;
	add.f32 	%f73, %f72, 0f3F800000;
	add.f32 	%f74, %f73, 0f3F800000;
	add.f32 	%f75, %f74, 0f3F800000;
	add.f32 	%f76, %f75, 0f3F800000;
	add.f32 	%f77, %f76, 0f3F800000;
	add.f32 	%f78, %f77, 0f3F800000;
	add.f32 	%f79, %f78, 0f3F800000;
	add.f32 	%f80, %f79, 0f3F800000;
	add.f32 	%f81, %f80, 0f3F800000;
	add.f32 	%f82, %f81, 0f3F800000;
	add.f32 	%f83, %f82, 0f3F800000;
	add.f32 	%f84, %f83, 0f3F800000;
	add.f32 	%f85, %f84, 0f3F800000;
	add.f32 	%f86, %f85, 0f3F800000;
	add.f32 	%f87, %f86, 0f3F800000;
	add.f32 	%f88, %f87, 0f3F800000;
	add.f32 	%f89, %f88, 0f3F800000;
	add.f32 	%f90, %f89, 0f3F800000;
	add.f32 	%f91, %f90, 0f3F800000;
	add.f32 	%f92, %f91, 0f3F800000;
	add.f32 	%f93, %f92, 0f3F800000;
	add.f32 	%f94, %f93, 0f3F800000;
	add.f32 	%f95, %f94, 0f3F800000;
	add.f32 	%f96, %f95, 0f3F800000;
	add.f32 	%f97, %f96, 0f3F800000;
	add.f32 	%f98, %f97, 0f3F800000;
	add.f32 	%f99, %f98, 0f3F800000;
	add.f32 	%f100, %f99, 0f3F800000;
	add.f32 	%f101, %f100, 0f3F800000;
	add.f32 	%f102, %f101, 0f3F800000;
	add.f32 	%f103, %f102, 0f3F800000;
	add.f32 	%f104, %f103, 0f3F800000;
	add.f32 	%f105, %f104, 0f3F800000;
	add.f32 	%f106, %f105, 0f3F800000;
	add.f32 	%f107, %f106, 0f3F800000;
	add.f32 	%f108, %f107, 0f3F800000;
	add.f32 	%f109, %f108, 0f3F800000;
	add.f32 	%f110, %f109, 0f3F800000;
	add.f32 	%f111, %f110, 0f3F800000;
	add.f32 	%f112, %f111, 0f3F800000;
	add.f32 	%f113, %f112, 0f3F800000;
	add.f32 	%f114, %f113, 0f3F800000;
	add.f32 	%f115, %f114, 0f3F800000;
	add.f32 	%f116, %f115, 0f3F800000;
	add.f32 	%f117, %f116, 0f3F800000;
	add.f32 	%f118, %f117, 0f3F800000;
	add.f32 	%f119, %f118, 0f3F800000;
	add.f32 	%f120, %f119, 0f3F800000;
	add.f32 	%f121, %f120, 0f3F800000;
	add.f32 	%f122, %f121, 0f3F800000;
	add.f32 	%f123, %f122, 0f3F800000;
	add.f32 	%f124, %f123, 0f3F800000;
	add.f32 	%f125, %f124, 0f3F800000;
	add.f32 	%f126, %f125, 0f3F800000;
	add.f32 	%f127, %f126, 0f3F800000;
	add.f32 	%f128, %f127, 0f3F800000;
	add.f32 	%f129, %f128, 0f3F800000;
	add.f32 	%f130, %f129, 0f3F800000;
	add.f32 	%f131, %f130, 0f3F800000;
	add.f32 	%f132, %f131, 0f3F800000;
	add.f32 	%f133, %f132, 0f3F800000;
	add.f32 	%f134, %f133, 0f3F800000;
	add.f32 	%f135, %f134, 0f3F800000;
	add.f32 	%f136, %f135, 0f3F800000;
	add.f32 	%f137, %f136, 0f3F800000;
	add.f32 	%f138, %f137, 0f3F800000;
	add.f32 	%f139, %f138, 0f3F800000;
	add.f32 	%f140, %f139, 0f3F800000;
	add.f32 	%f141, %f140, 0f3F800000;
	add.f32 	%f142, %f141, 0f3F800000;
	add.f32 	%f143, %f142, 0f3F800000;
	add.f32 	%f144, %f143, 0f3F800000;
	add.f32 	%f145, %f144, 0f3F800000;
	add.f32 	%f146, %f145, 0f3F800000;
	add.f32 	%f147, %f146, 0f3F800000;
	add.f32 	%f148, %f147, 0f3F800000;
	add.f32 	%f149, %f148, 0f3F800000;
	add.f32 	%f150, %f149, 0f3F800000;
	add.f32 	%f151, %f150, 0f3F800000;
	add.f32 	%f152, %f151, 0f3F800000;
	add.f32 	%f153, %f152, 0f3F800000;
	add.f32 	%f154, %f153, 0f3F800000;
	add.f32 	%f155, %f154, 0f3F800000;
	add.f32 	%f156, %f155, 0f3F800000;
	add.f32 	%f157, %f156, 0f3F800000;
	add.f32 	%f158, %f157, 0f3F800000;
	add.f32 	%f159, %f158, 0f3F800000;
	add.f32 	%f160, %f159, 0f3F800000;
	add.f32 	%f161, %f160, 0f3F800000;
	add.f32 	%f162, %f161, 0f3F800000;
	add.f32 	%f163, %f162, 0f3F800000;
	add.f32 	%f164, %f163, 0f3F800000;
	add.f32 	%f165, %f164, 0f3F800000;
	add.f32 	%f166, %f165, 0f3F800000;
	add.f32 	%f167, %f166, 0f3F800000;
	add.f32 	%f168, %f167, 0f3F800000;
	add.f32 	%f169, %f168, 0f3F800000;
	add.f32 	%f170, %f169, 0f3F800000;
	add.f32 	%f171, %f170, 0f3F800000;
	add.f32 	%f172, %f171, 0f3F800000;
	add.f32 	%f173, %f172, 0f3F800000;
	add.f32 	%f174, %f173, 0f3F800000;
	add.f32 	%f175, %f174, 0f3F800000;
	add.f32 	%f176, %f175, 0f3F800000;
	add.f32 	%f177, %f176, 0f3F800000;
	add.f32 	%f178, %f177, 0f3F800000;
	add.f32 	%f179, %f178, 0f3F800000;
	add.f32 	%f180, %f179, 0f3F800000;
	add.f32 	%f181, %f180, 0f3F800000;
	add.f32 	%f182, %f181, 0f3F800000;
	add.f32 	%f183, %f182, 0f3F800000;
	add.f32 	%f184, %f183, 0f3F800000;
	add.f32 	%f185, %f184, 0f3F800000;
	add.f32 	%f186, %f185, 0f3F800000;
	add.f32 	%f187, %f186, 0f3F800000;
	add.f32 	%f188, %f187, 0f3F800000;
	add.f32 	%f189, %f188, 0f3F800000;
	add.f32 	%f190, %f189, 0f3F800000;
	add.f32 	%f191, %f190, 0f3F800000;
	add.f32 	%f192, %f191, 0f3F800000;
	add.f32 	%f193, %f192, 0f3F800000;
	add.f32 	%f194, %f193, 0f3F800000;
	add.f32 	%f195, %f194, 0f3F800000;
	add.f32 	%f196, %f195, 0f3F800000;
	add.f32 	%f197, %f196, 0f3F800000;
	add.f32 	%f198, %f197, 0f3F800000;
	add.f32 	%f199, %f198, 0f3F800000;
	add.f32 	%f200, %f199, 0f3F800000;
	add.f32 	%f201, %f200, 0f3F800000;
	add.f32 	%f202, %f201, 0f3F800000;
	add.f32 	%f203, %f202, 0f3F800000;
	add.f32 	%f204, %f203, 0f3F800000;
	add.f32 	%f205, %f204, 0f3F800000;
	add.f32 	%f206, %f205, 0f3F800000;
	add.f32 	%f207, %f206, 0f3F800000;
	add.f32 	%f208, %f207, 0f3F800000;
	add.f32 	%f209, %f208, 0f3F800000;
	add.f32 	%f210, %f209, 0f3F800000;
	add.f32 	%f211, %f210, 0f3F800000;
	add.f32 	%f212, %f211, 0f3F800000;
	add.f32 	%f213, %f212, 0f3F800000;
	add.f32 	%f214, %f213, 0f3F800000;
	add.f32 	%f215, %f214, 0f3F800000;
	add.f32 	%f216, %f215, 0f3F800000;
	add.f32 	%f217, %f216, 0f3F800000;
	add.f32 	%f218, %f217, 0f3F800000;
	add.f32 	%f219, %f218, 0f3F800000;
	add.f32 	%f220, %f219, 0f3F800000;
	add.f32 	%f221, %f220, 0f3F800000;
	add.f32 	%f222, %f221, 0f3F800000;
	add.f32 	%f223, %f222, 0f3F800000;
	add.f32 	%f224, %f223, 0f3F800000;
	add.f32 	%f225, %f224, 0f3F800000;
	add.f32 	%f226, %f225, 0f3F800000;
	add.f32 	%f227, %f226, 0f3F800000;
	add.f32 	%f228, %f227, 0f3F800000;
	add.f32 	%f229, %f228, 0f3F800000;
	add.f32 	%f230, %f229, 0f3F800000;
	add.f32 	%f231, %f230, 0f3F800000;
	add.f32 	%f232, %f231, 0f3F800000;
	add.f32 	%f233, %f232, 0f3F800000;
	add.f32 	%f234, %f233, 0f3F800000;
	add.f32 	%f235, %f234, 0f3F800000;
	add.f32 	%f236, %f235, 0f3F800000;
	add.f32 	%f237, %f236, 0f3F800000;
	add.f32 	%f238, %f237, 0f3F800000;
	add.f32 	%f239, %f238, 0f3F800000;
	add.f32 	%f240, %f239, 0f3F800000;
	add.f32 	%f241, %f240, 0f3F800000;
	add.f32 	%f242, %f241, 0f3F800000;
	add.f32 	%f243, %f242, 0f3F800000;
	add.f32 	%f244, %f243, 0f3F800000;
	add.f32 	%f245, %f244, 0f3F800000;
	add.f32 	%f246, %f245, 0f3F800000;
	add.f32 	%f247, %f246, 0f3F800000;
	add.f32 	%f248, %f247, 0f3F800000;
	add.f32 	%f249, %f248, 0f3F800000;
	add.f32 	%f250, %f249, 0f3F800000;
	add.f32 	%f251, %f250, 0f3F800000;
	add.f32 	%f252, %f251, 0f3F800000;
	add.f32 	%f253, %f252, 0f3F800000;
	add.f32 	%f254, %f253, 0f3F800000;
	add.f32 	%f255, %f254, 0f3F800000;
	add.f32 	%f256, %f255, 0f3F800000;
	add.f32 	%f257, %f256, 0f3F800000;
	add.f32 	%f258, %f257, 0f3F800000;
	add.f32 	%f259, %f258, 0f3F800000;
	add.f32 	%f260, %f259, 0f3F800000;
	add.f32 	%f261, %f260, 0f3F800000;
	add.f32 	%f262, %f261, 0f3F800000;
	add.f32 	%f263, %f262, 0f3F800000;
	add.f32 	%f264, %f263, 0f3F800000;
	add.f32 	%f265, %f264, 0f3F800000;
	add.f32 	%f266, %f265, 0f3F800000;
	add.f32 	%f267, %f266, 0f3F800000;
	add.f32 	%f268, %f267, 0f3F800000;
	add.f32 	%f269, %f268, 0f3F800000;
	add.f32 	%f270, %f269, 0f3F800000;
	add.f32 	%f271, %f270, 0f3F800000;
	add.f32 	%f272, %f271, 0f3F800000;
	add.f32 	%f273, %f272, 0f3F800000;
	add.f32 	%f274, %f273, 0f3F800000;
	add.f32 	%f275, %f274, 0f3F800000;
	add.f32 	%f276, %f275, 0f3F800000;
	add.f32 	%f277, %f276, 0f3F800000;
	add.f32 	%f278, %f277, 0f3F800000;
	add.f32 	%f279, %f278, 0f3F800000;
	add.f32 	%f280, %f279, 0f3F800000;
	add.f32 	%f281, %f280, 0f3F800000;
	add.f32 	%f282, %f281, 0f3F800000;
	add.f32 	%f283, %f282, 0f3F800000;
	add.f32 	%f284, %f283, 0f3F800000;
	add.f32 	%f285, %f284, 0f3F800000;
	add.f32 	%f286, %f285, 0f3F800000;
	add.f32 	%f287, %f286, 0f3F800000;
	add.f32 	%f288, %f287, 0f3F800000;
	add.f32 	%f289, %f288, 0f3F800000;
	add.f32 	%f290, %f289, 0f3F800000;
	add.f32 	%f291, %f290, 0f3F800000;
	add.f32 	%f292, %f291, 0f3F800000;
	add.f32 	%f293, %f292, 0f3F800000;
	add.f32 	%f294, %f293, 0f3F800000;
	add.f32 	%f295, %f294, 0f3F800000;
	add.f32 	%f296, %f295, 0f3F800000;
	add.f32 	%f297, %f296, 0f3F800000;
	add.f32 	%f298, %f297, 0f3F800000;
	add.f32 	%f299, %f298, 0f3F800000;
	add.f32 	%f300, %f299, 0f3F800000;
	add.f32 	%f301, %f300, 0f3F800000;
	add.f32 	%f302, %f301, 0f3F800000;
	add.f32 	%f303, %f302, 0f3F800000;
	add.f32 	%f304, %f303, 0f3F800000;
	add.f32 	%f305, %f304, 0f3F800000;
	add.f32 	%f306, %f305, 0f3F800000;
	add.f32 	%f307, %f306, 0f3F800000;
	add.f32 	%f308, %f307, 0f3F800000;
	add.f32 	%f309, %f308, 0f3F800000;
	add.f32 	%f310, %f309, 0f3F800000;
	add.f32 	%f311, %f310, 0f3F800000;
	add.f32 	%f312, %f311, 0f3F800000;
	add.f32 	%f313, %f312, 0f3F800000;
	add.f32 	%f314, %f313, 0f3F800000;
	add.f32 	%f315, %f314, 0f3F800000;
	add.f32 	%f316, %f315, 0f3F800000;
	add.f32 	%f317, %f316, 0f3F800000;
	add.f32 	%f318, %f317, 0f3F800000;
	add.f32 	%f319, %f318, 0f3F800000;
	add.f32 	%f320, %f319, 0f3F800000;
	add.f32 	%f321, %f320, 0f3F800000;
	add.f32 	%f322, %f321, 0f3F800000;
	add.f32 	%f323, %f322, 0f3F800000;
	add.f32 	%f324, %f323, 0f3F800000;
	add.f32 	%f325, %f324, 0f3F800000;
	add.f32 	%f326, %f325, 0f3F800000;
	add.f32 	%f327, %f326, 0f3F800000;
	add.f32 	%f328, %f327, 0f3F800000;
	add.f32 	%f329, %f328, 0f3F800000;
	add.f32 	%f330, %f329, 0f3F800000;
	add.f32 	%f331, %f330, 0f3F800000;
	add.f32 	%f332, %f331, 0f3F800000;
	add.f32 	%f333, %f332, 0f3F800000;
	add.f32 	%f334, %f333, 0f3F800000;
	add.f32 	%f335, %f334, 0f3F800000;
	add.f32 	%f336, %f335, 0f3F800000;
	add.f32 	%f337, %f336, 0f3F800000;
	add.f32 	%f338, %f337, 0f3F800000;
	add.f32 	%f339, %f338, 0f3F800000;
	add.f32 	%f340, %f339, 0f3F800000;
	add.f32 	%f341, %f340, 0f3F800000;
	add.f32 	%f342, %f341, 0f3F800000;
	add.f32 	%f343, %f342, 0f3F800000;
	add.f32 	%f344, %f343, 0f3F800000;
	add.f32 	%f345, %f344, 0f3F800000;
	add.f32 	%f346, %f345, 0f3F800000;
	add.f32 	%f347, %f346, 0f3F800000;
	add.f32 	%f348, %f347, 0f3F800000;
	add.f32 	%f349, %f348, 0f3F800000;
	add.f32 	%f350, %f349, 0f3F800000;
	add.f32 	%f351, %f350, 0f3F800000;
	add.f32 	%f352, %f351, 0f3F800000;
	add.f32 	%f353, %f352, 0f3F800000;
	add.f32 	%f354, %f353, 0f3F800000;
	add.f32 	%f355, %f354, 0f3F800000;
	add.f32 	%f356, %f355, 0f3F800000;
	add.f32 	%f357, %f356, 0f3F800000;
	add.f32 	%f358, %f357, 0f3F800000;
	add.f32 	%f359, %f358, 0f3F800000;
	add.f32 	%f360, %f359, 0f3F800000;
	add.f32 	%f361, %f360, 0f3F800000;
	add.f32 	%f362, %f361, 0f3F800000;
	add.f32 	%f363, %f362, 0f3F800000;
	add.f32 	%f364, %f363, 0f3F800000;
	add.f32 	%f365, %f364, 0f3F800000;
	add.f32 	%f366, %f365, 0f3F800000;
	add.f32 	%f367, %f366, 0f3F800000;
	add.f32 	%f368, %f367, 0f3F800000;
	add.f32 	%f369, %f368, 0f3F800000;
	add.f32 	%f370, %f369, 0f3F800000;
	add.f32 	%f371, %f370, 0f3F800000;
	add.f32 	%f372, %f371, 0f3F800000;
	add.f32 	%f373, %f372, 0f3F800000;
	add.f32 	%f374, %f373, 0f3F800000;
	add.f32 	%f375, %f374, 0f3F800000;
	add.f32 	%f376, %f375, 0f3F800000;
	add.f32 	%f377, %f376, 0f3F800000;
	add.f32 	%f378, %f377, 0f3F800000;
	add.f32 	%f379, %f378, 0f3F800000;
	add.f32 	%f380, %f379, 0f3F800000;
	add.f32 	%f381, %f380, 0f3F800000;
	add.f32 	%f382, %f381, 0f3F800000;
	add.f32 	%f383, %f382, 0f3F800000;
	add.f32 	%f384, %f383, 0f3F800000;
	add.f32 	%f385, %f384, 0f3F800000;
	add.f32 	%f386, %f385, 0f3F800000;
	add.f32 	%f387, %f386, 0f3F800000;
	add.f32 	%f388, %f387, 0f3F800000;
	add.f32 	%f389, %f388, 0f3F800000;
	add.f32 	%f390, %f389, 0f3F800000;
	add.f32 	%f391, %f390, 0f3F800000;
	add.f32 	%f392, %f391, 0f3F800000;
	add.f32 	%f393, %f392, 0f3F800000;
	add.f32 	%f394, %f393, 0f3F800000;
	add.f32 	%f395, %f394, 0f3F800000;
	add.f32 	%f396, %f395, 0f3F800000;
	add.f32 	%f397, %f396, 0f3F800000;
	add.f32 	%f398, %f397, 0f3F800000;
	add.f32 	%f399, %f398, 0f3F800000;
	add.f32 	%f400, %f399, 0f3F800000;
	add.f32 	%f401, %f400, 0f3F800000;
	add.f32 	%f402, %f401, 0f3F800000;
	add.f32 	%f403, %f402, 0f3F800000;
	add.f32 	%f404, %f403, 0f3F800000;
	add.f32 	%f405, %f404, 0f3F800000;
	add.f32 	%f406, %f405, 0f3F800000;
	add.f32 	%f407, %f406, 0f3F800000;
	add.f32 	%f408, %f407, 0f3F800000;
	add.f32 	%f409, %f408, 0f3F800000;
	add.f32 	%f410, %f409, 0f3F800000;
	add.f32 	%f411, %f410, 0f3F800000;
	add.f32 	%f412, %f411, 0f3F800000;
	add.f32 	%f413, %f412, 0f3F800000;
	add.f32 	%f414, %f413, 0f3F800000;
	add.f32 	%f415, %f414, 0f3F800000;
	add.f32 	%f416, %f415, 0f3F800000;
	add.f32 	%f417, %f416, 0f3F800000;
	add.f32 	%f418, %f417, 0f3F800000;
	add.f32 	%f419, %f418, 0f3F800000;
	add.f32 	%f420, %f419, 0f3F800000;
	add.f32 	%f421, %f420, 0f3F800000;
	add.f32 	%f422, %f421, 0f3F800000;
	add.f32 	%f423, %f422, 0f3F800000;
	add.f32 	%f424, %f423, 0f3F800000;
	add.f32 	%f425, %f424, 0f3F800000;
	add.f32 	%f426, %f425, 0f3F800000;
	add.f32 	%f427, %f426, 0f3F800000;
	add.f32 	%f428, %f427, 0f3F800000;
	add.f32 	%f429, %f428, 0f3F800000;
	add.f32 	%f430, %f429, 0f3F800000;
	add.f32 	%f431, %f430, 0f3F800000;
	add.f32 	%f432, %f431, 0f3F800000;
	add.f32 	%f433, %f432, 0f3F800000;
	add.f32 	%f434, %f433, 0f3F800000;
	add.f32 	%f435, %f434, 0f3F800000;
	add.f32 	%f436, %f435, 0f3F800000;
	add.f32 	%f437, %f436, 0f3F800000;
	add.f32 	%f438, %f437, 0f3F800000;
	add.f32 	%f439, %f438, 0f3F800000;
	add.f32 	%f440, %f439, 0f3F800000;
	add.f32 	%f441, %f440, 0f3F800000;
	add.f32 	%f442, %f441, 0f3F800000;
	add.f32 	%f443, %f442, 0f3F800000;
	add.f32 	%f444, %f443, 0f3F800000;
	add.f32 	%f445, %f444, 0f3F800000;
	add.f32 	%f446, %f445, 0f3F800000;
	add.f32 	%f447, %f446, 0f3F800000;
	add.f32 	%f448, %f447, 0f3F800000;
	add.f32 	%f449, %f448, 0f3F800000;
	add.f32 	%f450, %f449, 0f3F800000;
	add.f32 	%f451, %f450, 0f3F800000;
	add.f32 	%f452, %f451, 0f3F800000;
	add.f32 	%f453, %f452, 0f3F800000;
	add.f32 	%f454, %f453, 0f3F800000;
	add.f32 	%f455, %f454, 0f3F800000;
	add.f32 	%f456, %f455, 0f3F800000;
	add.f32 	%f457, %f456, 0f3F800000;
	add.f32 	%f458, %f457, 0f3F800000;
	add.f32 	%f459, %f458, 0f3F800000;
	add.f32 	%f460, %f459, 0f3F800000;
	add.f32 	%f461, %f460, 0f3F800000;
	add.f32 	%f462, %f461, 0f3F800000;
	add.f32 	%f463, %f462, 0f3F800000;
	add.f32 	%f464, %f463, 0f3F800000;
	add.f32 	%f465, %f464, 0f3F800000;
	add.f32 	%f466, %f465, 0f3F800000;
	add.f32 	%f467, %f466, 0f3F800000;
	add.f32 	%f468, %f467, 0f3F800000;
	add.f32 	%f469, %f468, 0f3F800000;
	add.f32 	%f470, %f469, 0f3F800000;
	add.f32 	%f471, %f470, 0f3F800000;
	add.f32 	%f472, %f471, 0f3F800000;
	add.f32 	%f473, %f472, 0f3F800000;
	add.f32 	%f474, %f473, 0f3F800000;
	add.f32 	%f475, %f474, 0f3F800000;
	add.f32 	%f476, %f475, 0f3F800000;
	add.f32 	%f477, %f476, 0f3F800000;
	add.f32 	%f478, %f477, 0f3F800000;
	add.f32 	%f479, %f478, 0f3F800000;
	add.f32 	%f480, %f479, 0f3F800000;
	add.f32 	%f481, %f480, 0f3F800000;
	add.f32 	%f482, %f481, 0f3F800000;
	add.f32 	%f483, %f482, 0f3F800000;
	add.f32 	%f484, %f483, 0f3F800000;
	add.f32 	%f485, %f484, 0f3F800000;
	add.f32 	%f486, %f485, 0f3F800000;
	add.f32 	%f487, %f486, 0f3F800000;
	add.f32 	%f488, %f487, 0f3F800000;
	add.f32 	%f489, %f488, 0f3F800000;
	add.f32 	%f490, %f489, 0f3F800000;
	add.f32 	%f491, %f490, 0f3F800000;
	add.f32 	%f492, %f491, 0f3F800000;
	add.f32 	%f493, %f492, 0f3F800000;
	add.f32 	%f494, %f493, 0f3F800000;
	add.f32 	%f495, %f494, 0f3F800000;
	add.f32 	%f496, %f495, 0f3F800000;
	add.f32 	%f497, %f496, 0f3F800000;
	add.f32 	%f498, %f497, 0f3F800000;
	add.f32 	%f499, %f498, 0f3F800000;
	add.f32 	%f500, %f499, 0f3F800000;
	add.f32 	%f501, %f500, 0f3F800000;
	add.f32 	%f502, %f501, 0f3F800000;
	add.f32 	%f503, %f502, 0f3F800000;
	add.f32 	%f504, %f503, 0f3F800000;
	add.f32 	%f505, %f504, 0f3F800000;
	add.f32 	%f506, %f505, 0f3F800000;
	add.f32 	%f507, %f506, 0f3F800000;
	add.f32 	%f508, %f507, 0f3F800000;
	add.f32 	%f509, %f508, 0f3F800000;
	add.f32 	%f510, %f509, 0f3F800000;
	add.f32 	%f511, %f510, 0f3F800000;
	add.f32 	%f512, %f511, 0f3F800000;
	add.f32 	%f513, %f512, 0f3F800000;
	add.f32 	%f514, %f513, 0f3F800000;
	add.f32 	%f515, %f514, 0f3F800000;
	add.f32 	%f516, %f515, 0f3F800000;
	add.f32 	%f517, %f516, 0f3F800000;
	add.f32 	%f518, %f517, 0f3F800000;
	add.f32 	%f519, %f518, 0f3F800000;
	add.f32 	%f520, %f519, 0f3F800000;
	add.f32 	%f521, %f520, 0f3F800000;
	add.f32 	%f522, %f521, 0f3F800000;
	add.f32 	%f523, %f522, 0f3F800000;
	add.f32 	%f524, %f523, 0f3F800000;
	add.f32 	%f525, %f524, 0f3F800000;
	add.f32 	%f526, %f525, 0f3F800000;
	add.f32 	%f527, %f526, 0f3F800000;
	add.f32 	%f528, %f527, 0f3F800000;
	add.f32 	%f529, %f528, 0f3F800000;
	add.f32 	%f530, %f529, 0f3F800000;
	add.f32 	%f531, %f530, 0f3F800000;
	add.f32 	%f532, %f531, 0f3F800000;
	add.f32 	%f533, %f532, 0f3F800000;
	add.f32 	%f534, %f533, 0f3F800000;
	add.f32 	%f535, %f534, 0f3F800000;
	add.f32 	%f536, %f535, 0f3F800000;
	add.f32 	%f537, %f536, 0f3F800000;
	add.f32 	%f538, %f537, 0f3F800000;
	add.f32 	%f539, %f538, 0f3F800000;
	add.f32 	%f540, %f539, 0f3F800000;
	add.f32 	%f541, %f540, 0f3F800000;
	add.f32 	%f542, %f541, 0f3F800000;
	add.f32 	%f543, %f542, 0f3F800000;
	add.f32 	%f544, %f543, 0f3F800000;
	add.f32 	%f545, %f544, 0f3F800000;
	add.f32 	%f546, %f545, 0f3F800000;
	add.f32 	%f547, %f546, 0f3F800000;
	add.f32 	%f548, %f547, 0f3F800000;
	add.f32 	%f549, %f548, 0f3F800000;
	add.f32 	%f550, %f549, 0f3F800000;
	add.f32 	%f551, %f550, 0f3F800000;
	add.f32 	%f552, %f551, 0f3F800000;
	add.f32 	%f553, %f552, 0f3F800000;
	add.f32 	%f554, %f553, 0f3F800000;
	add.f32 	%f555, %f554, 0f3F800000;
	add.f32 	%f556, %f555, 0f3F800000;
	add.f32 	%f557, %f556, 0f3F800000;
	add.f32 	%f558, %f557, 0f3F800000;
	add.f32 	%f559, %f558, 0f3F800000;
	add.f32 	%f560, %f559, 0f3F800000;
	add.f32 	%f561, %f560, 0f3F800000;
	add.f32 	%f562, %f561, 0f3F800000;
	add.f32 	%f563, %f562, 0f3F800000;
	add.f32 	%f564, %f563, 0f3F800000;
	add.f32 	%f565, %f564, 0f3F800000;
	add.f32 	%f566, %f565, 0f3F800000;
	add.f32 	%f567, %f566, 0f3F800000;
	add.f32 	%f568, %f567, 0f3F800000;
	add.f32 	%f569, %f568, 0f3F800000;
	add.f32 	%f570, %f569, 0f3F800000;
	add.f32 	%f571, %f570, 0f3F800000;
	add.f32 	%f572, %f571, 0f3F800000;
	add.f32 	%f573, %f572, 0f3F800000;
	add.f32 	%f574, %f573, 0f3F800000;
	add.f32 	%f575, %f574, 0f3F800000;
	add.f32 	%f576, %f575, 0f3F800000;
	add.f32 	%f577, %f576, 0f3F800000;
	add.f32 	%f578, %f577, 0f3F800000;
	add.f32 	%f579, %f578, 0f3F800000;
	add.f32 	%f580, %f579, 0f3F800000;
	add.f32 	%f581, %f580, 0f3F800000;
	add.f32 	%f582, %f581, 0f3F800000;
	add.f32 	%f583, %f582, 0f3F800000;
	add.f32 	%f584, %f583, 0f3F800000;
	add.f32 	%f585, %f584, 0f3F800000;
	add.f32 	%f586, %f585, 0f3F800000;
	add.f32 	%f587, %f586, 0f3F800000;
	add.f32 	%f588, %f587, 0f3F800000;
	add.f32 	%f589, %f588, 0f3F800000;
	add.f32 	%f590, %f589, 0f3F800000;
	add.f32 	%f591, %f590, 0f3F800000;
	add.f32 	%f592, %f591, 0f3F800000;
	add.f32 	%f593, %f592, 0f3F800000;
	add.f32 	%f594, %f593, 0f3F800000;
	add.f32 	%f595, %f594, 0f3F800000;
	add.f32 	%f596, %f595, 0f3F800000;
	add.f32 	%f597, %f596, 0f3F800000;
	add.f32 	%f598, %f597, 0f3F800000;
	add.f32 	%f599, %f598, 0f3F800000;
	add.f32 	%f600, %f599, 0f3F800000;
	add.f32 	%f601, %f600, 0f3F800000;
	add.f32 	%f602, %f601, 0f3F800000;
	add.f32 	%f603, %f602, 0f3F800000;
	add.f32 	%f604, %f603, 0f3F800000;
	add.f32 	%f605, %f604, 0f3F800000;
	add.f32 	%f606, %f605, 0f3F800000;
	add.f32 	%f607, %f606, 0f3F800000;
	add.f32 	%f608, %f607, 0f3F800000;
	add.f32 	%f609, %f608, 0f3F800000;
	add.f32 	%f610, %f609, 0f3F800000;
	add.f32 	%f611, %f610, 0f3F800000;
	add.f32 	%f612, %f611, 0f3F800000;
	add.f32 	%f613, %f612, 0f3F800000;
	add.f32 	%f614, %f613, 0f3F800000;
	add.f32 	%f615, %f614, 0f3F800000;
	add.f32 	%f616, %f615, 0f3F800000;
	add.f32 	%f617, %f616, 0f3F800000;
	add.f32 	%f618, %f617, 0f3F800000;
	add.f32 	%f619, %f618, 0f3F800000;
	add.f32 	%f620, %f619, 0f3F800000;
	add.f32 	%f621, %f620, 0f3F800000;
	add.f32 	%f622, %f621, 0f3F800000;
	add.f32 	%f623, %f622, 0f3F800000;
	add.f32 	%f624, %f623, 0f3F800000;
	add.f32 	%f625, %f624, 0f3F800000;
	add.f32 	%f626, %f625, 0f3F800000;
	add.f32 	%f627, %f626, 0f3F800000;
	add.f32 	%f628, %f627, 0f3F800000;
	add.f32 	%f629, %f628, 0f3F800000;
	add.f32 	%f630, %f629, 0f3F800000;
	add.f32 	%f631, %f630, 0f3F800000;
	add.f32 	%f632, %f631, 0f3F800000;
	add.f32 	%f633, %f632, 0f3F800000;
	add.f32 	%f634, %f633, 0f3F800000;
	add.f32 	%f635, %f634, 0f3F800000;
	add.f32 	%f636, %f635, 0f3F800000;
	add.f32 	%f637, %f636, 0f3F800000;
	add.f32 	%f638, %f637, 0f3F800000;
	add.f32 	%f639, %f638, 0f3F800000;
	add.f32 	%f640, %f639, 0f3F800000;
	add.f32 	%f641, %f640, 0f3F800000;
	add.f32 	%f642, %f641, 0f3F800000;
	add.f32 	%f643, %f642, 0f3F800000;
	add.f32 	%f644, %f643, 0f3F800000;
	add.f32 	%f645, %f644, 0f3F800000;
	add.f32 	%f646, %f645, 0f3F800000;
	add.f32 	%f647, %f646, 0f3F800000;
	add.f32 	%f648, %f647, 0f3F800000;
	add.f32 	%f649, %f648, 0f3F800000;
	add.f32 	%f650, %f649, 0f3F800000;
	add.f32 	%f651, %f650, 0f3F800000;
	add.f32 	%f652, %f651, 0f3F800000;
	add.f32 	%f653, %f652, 0f3F800000;
	add.f32 	%f654, %f653, 0f3F800000;
	add.f32 	%f655, %f654, 0f3F800000;
	add.f32 	%f656, %f655, 0f3F800000;
	add.f32 	%f657, %f656, 0f3F800000;
	add.f32 	%f658, %f657, 0f3F800000;
	add.f32 	%f659, %f658, 0f3F800000;
	add.f32 	%f660, %f659, 0f3F800000;
	add.f32 	%f661, %f660, 0f3F800000;
	add.f32 	%f662, %f661, 0f3F800000;
	add.f32 	%f663, %f662, 0f3F800000;
	add.f32 	%f664, %f663, 0f3F800000;
	add.f32 	%f665, %f664, 0f3F800000;
	add.f32 	%f666, %f665, 0f3F800000;
	add.f32 	%f667, %f666, 0f3F800000;
	add.f32 	%f668, %f667, 0f3F800000;
	add.f32 	%f669, %f668, 0f3F800000;
	add.f32 	%f670, %f669, 0f3F800000;
	add.f32 	%f671, %f670, 0f3F800000;
	add.f32 	%f672, %f671, 0f3F800000;
	add.f32 	%f673, %f672, 0f3F800000;
	add.f32 	%f674, %f673, 0f3F800000;
	add.f32 	%f675, %f674, 0f3F800000;
	add.f32 	%f676, %f675, 0f3F800000;
	add.f32 	%f677, %f676, 0f3F800000;
	add.f32 	%f678, %f677, 0f3F800000;
	add.f32 	%f679, %f678, 0f3F800000;
	add.f32 	%f680, %f679, 0f3F800000;
	add.f32 	%f681, %f680, 0f3F800000;
	add.f32 	%f682, %f681, 0f3F800000;
	add.f32 	%f683, %f682, 0f3F800000;
	add.f32 	%f684, %f683, 0f3F800000;
	add.f32 	%f685, %f684, 0f3F800000;
	add.f32 	%f686, %f685, 0f3F800000;
	add.f32 	%f687, %f686, 0f3F800000;
	add.f32 	%f688, %f687, 0f3F800000;
	add.f32 	%f689, %f688, 0f3F800000;
	add.f32 	%f690, %f689, 0f3F800000;
	add.f32 	%f691, %f690, 0f3F800000;
	add.f32 	%f692, %f691, 0f3F800000;
	add.f32 	%f693, %f692, 0f3F800000;
	add.f32 	%f694, %f693, 0f3F800000;
	add.f32 	%f695, %f694, 0f3F800000;
	add.f32 	%f696, %f695, 0f3F800000;
	add.f32 	%f697, %f696, 0f3F800000;
	add.f32 	%f698, %f697, 0f3F800000;
	add.f32 	%f699, %f698, 0f3F800000;
	add.f32 	%f700, %f699, 0f3F800000;
	add.f32 	%f701, %f700, 0f3F800000;
	add.f32 	%f702, %f701, 0f3F800000;
	add.f32 	%f703, %f702, 0f3F800000;
	add.f32 	%f704, %f703, 0f3F800000;
	add.f32 	%f705, %f704, 0f3F800000;
	add.f32 	%f706, %f705, 0f3F800000;
	add.f32 	%f707, %f706, 0f3F800000;
	add.f32 	%f708, %f707, 0f3F800000;
	add.f32 	%f709, %f708, 0f3F800000;
	add.f32 	%f710, %f709, 0f3F800000;
	add.f32 	%f711, %f710, 0f3F800000;
	add.f32 	%f712, %f711, 0f3F800000;
	add.f32 	%f713, %f712, 0f3F800000;
	add.f32 	%f714, %f713, 0f3F800000;
	add.f32 	%f715, %f714, 0f3F800000;
	add.f32 	%f716, %f715, 0f3F800000;
	add.f32 	%f717, %f716, 0f3F800000;
	add.f32 	%f718, %f717, 0f3F800000;
	add.f32 	%f719, %f718, 0f3F800000;
	add.f32 	%f720, %f719, 0f3F800000;
	add.f32 	%f721, %f720, 0f3F800000;
	add.f32 	%f722, %f721, 0f3F800000;
	add.f32 	%f723, %f722, 0f3F800000;
	add.f32 	%f724, %f723, 0f3F800000;
	add.f32 	%f725, %f724, 0f3F800000;
	add.f32 	%f726, %f725, 0f3F800000;
	add.f32 	%f727, %f726, 0f3F800000;
	add.f32 	%f728, %f727, 0f3F800000;
	add.f32 	%f729, %f728, 0f3F800000;
	add.f32 	%f730, %f729, 0f3F800000;
	add.f32 	%f731, %f730, 0f3F800000;
	add.f32 	%f732, %f731, 0f3F800000;
	add.f32 	%f733, %f732, 0f3F800000;
	add.f32 	%f734, %f733, 0f3F800000;
	add.f32 	%f735, %f734, 0f3F800000;
	add.f32 	%f736, %f735, 0f3F800000;
	add.f32 	%f737, %f736, 0f3F800000;
	add.f32 	%f738, %f737, 0f3F800000;
	add.f32 	%f739, %f738, 0f3F800000;
	add.f32 	%f740, %f739, 0f3F800000;
	add.f32 	%f741, %f740, 0f3F800000;
	add.f32 	%f742, %f741, 0f3F800000;
	add.f32 	%f743, %f742, 0f3F800000;
	add.f32 	%f744, %f743, 0f3F800000;
	add.f32 	%f745, %f744, 0f3F800000;
	add.f32 	%f746, %f745, 0f3F800000;
	add.f32 	%f747, %f746, 0f3F800000;
	add.f32 	%f748, %f747, 0f3F800000;
	add.f32 	%f749, %f748, 0f3F800000;
	add.f32 	%f750, %f749, 0f3F800000;
	add.f32 	%f751, %f750, 0f3F800000;
	add.f32 	%f752, %f751, 0f3F800000;
	add.f32 	%f753, %f752, 0f3F800000;
	add.f32 	%f754, %f753, 0f3F800000;
	add.f32 	%f755, %f754, 0f3F800000;
	add.f32 	%f756, %f755, 0f3F800000;
	add.f32 	%f757, %f756, 0f3F800000;
	add.f32 	%f758, %f757, 0f3F800000;
	add.f32 	%f759, %f758, 0f3F800000;
	add.f32 	%f760, %f759, 0f3F800000;
	add.f32 	%f761, %f760, 0f3F800000;
	add.f32 	%f762, %f761, 0f3F800000;
	add.f32 	%f763, %f762, 0f3F800000;
	add.f32 	%f764, %f763, 0f3F800000;
	add.f32 	%f765, %f764, 0f3F800000;
	add.f32 	%f766, %f765, 0f3F800000;
	add.f32 	%f767, %f766, 0f3F800000;
	add.f32 	%f768, %f767, 0f3F800000;
	add.f32 	%f769, %f768, 0f3F800000;
	add.f32 	%f770, %f769, 0f3F800000;
	add.f32 	%f771, %f770, 0f3F800000;
	add.f32 	%f772, %f771, 0f3F800000;
	add.f32 	%f773, %f772, 0f3F800000;
	add.f32 	%f774, %f773, 0f3F800000;
	add.f32 	%f775, %f774, 0f3F800000;
	add.f32 	%f776, %f775, 0f3F800000;
	add.f32 	%f777, %f776, 0f3F800000;
	add.f32 	%f778, %f777, 0f3F800000;
	add.f32 	%f779, %f778, 0f3F800000;
	add.f32 	%f780, %f779, 0f3F800000;
	add.f32 	%f781, %f780, 0f3F800000;
	add.f32 	%f782, %f781, 0f3F800000;
	add.f32 	%f783, %f782, 0f3F800000;
	add.f32 	%f784, %f783, 0f3F800000;
	add.f32 	%f785, %f784, 0f3F800000;
	add.f32 	%f786, %f785, 0f3F800000;
	add.f32 	%f787, %f786, 0f3F800000;
	add.f32 	%f788, %f787, 0f3F800000;
	add.f32 	%f789, %f788, 0f3F800000;
	add.f32 	%f790, %f789, 0f3F800000;
	add.f32 	%f791, %f790, 0f3F800000;
	add.f32 	%f792, %f791, 0f3F800000;
	add.f32 	%f793, %f792, 0f3F800000;
	add.f32 	%f794, %f793, 0f3F800000;
	add.f32 	%f795, %f794, 0f3F800000;
	add.f32 	%f796, %f795, 0f3F800000;
	add.f32 	%f797, %f796, 0f3F800000;
	add.f32 	%f798, %f797, 0f3F800000;
	add.f32 	%f799, %f798, 0f3F800000;
	add.f32 	%f800, %f799, 0f3F800000;
	add.f32 	%f801, %f800, 0f3F800000;
	add.f32 	%f802, %f801, 0f3F800000;
	add.f32 	%f803, %f802, 0f3F800000;
	add.f32 	%f804, %f803, 0f3F800000;
	add.f32 	%f805, %f804, 0f3F800000;
	add.f32 	%f806, %f805, 0f3F800000;
	add.f32 	%f807, %f806, 0f3F800000;
	add.f32 	%f808, %f807, 0f3F800000;
	add.f32 	%f809, %f808, 0f3F800000;
	add.f32 	%f810, %f809, 0f3F800000;
	add.f32 	%f811, %f810, 0f3F800000;
	add.f32 	%f812, %f811, 0f3F800000;
	add.f32 	%f813, %f812, 0f3F800000;
	add.f32 	%f814, %f813, 0f3F800000;
	add.f32 	%f815, %f814, 0f3F800000;
	add.f32 	%f816, %f815, 0f3F800000;
	add.f32 	%f817, %f816, 0f3F800000;
	add.f32 	%f818, %f817, 0f3F800000;
	add.f32 	%f819, %f818, 0f3F800000;
	add.f32 	%f820, %f819, 0f3F800000;
	add.f32 	%f821, %f820, 0f3F800000;
	add.f32 	%f822, %f821, 0f3F800000;
	add.f32 	%f823, %f822, 0f3F800000;
	add.f32 	%f824, %f823, 0f3F800000;
	add.f32 	%f825, %f824, 0f3F800000;
	add.f32 	%f826, %f825, 0f3F800000;
	add.f32 	%f827, %f826, 0f3F800000;
	add.f32 	%f828, %f827, 0f3F800000;
	add.f32 	%f829, %f828, 0f3F800000;
	add.f32 	%f830, %f829, 0f3F800000;
	add.f32 	%f831, %f830, 0f3F800000;
	add.f32 	%f832, %f831, 0f3F800000;
	add.f32 	%f833, %f832, 0f3F800000;
	add.f32 	%f834, %f833, 0f3F800000;
	add.f32 	%f835, %f834, 0f3F800000;
	add.f32 	%f836, %f835, 0f3F800000;
	add.f32 	%f837, %f836, 0f3F800000;
	add.f32 	%f838, %f837, 0f3F800000;
	add.f32 	%f839, %f838, 0f3F800000;
	add.f32 	%f840, %f839, 0f3F800000;
	add.f32 	%f841, %f840, 0f3F800000;
	add.f32 	%f842, %f841, 0f3F800000;
	add.f32 	%f843, %f842, 0f3F800000;
	add.f32 	%f844, %f843, 0f3F800000;
	add.f32 	%f845, %f844, 0f3F800000;
	add.f32 	%f846, %f845, 0f3F800000;
	add.f32 	%f847, %f846, 0f3F800000;
	add.f32 	%f848, %f847, 0f3F800000;
	add.f32 	%f849, %f848, 0f3F800000;
	add.f32 	%f850, %f849, 0f3F800000;
	add.f32 	%f851, %f850, 0f3F800000;
	add.f32 	%f852, %f851, 0f3F800000;
	add.f32 	%f853, %f852, 0f3F800000;
	add.f32 	%f854, %f853, 0f3F800000;
	add.f32 	%f855, %f854, 0f3F800000;
	add.f32 	%f856, %f855, 0f3F800000;
	add.f32 	%f857, %f856, 0f3F800000;
	add.f32 	%f858, %f857, 0f3F800000;
	add.f32 	%f859, %f858, 0f3F800000;
	add.f32 	%f860, %f859, 0f3F800000;
	add.f32 	%f861, %f860, 0f3F800000;
	add.f32 	%f862, %f861, 0f3F800000;
	add.f32 	%f863, %f862, 0f3F800000;
	add.f32 	%f864, %f863, 0f3F800000;
	add.f32 	%f865, %f864, 0f3F800000;
	add.f32 	%f866, %f865, 0f3F800000;
	add.f32 	%f867, %f866, 0f3F800000;
	add.f32 	%f868, %f867, 0f3F800000;
	add.f32 	%f869, %f868, 0f3F800000;
	add.f32 	%f870, %f869, 0f3F800000;
	add.f32 	%f871, %f870, 0f3F800000;
	add.f32 	%f872, %f871, 0f3F800000;
	add.f32 	%f873, %f872, 0f3F800000;
	add.f32 	%f874, %f873, 0f3F800000;
	add.f32 	%f875, %f874, 0f3F800000;
	add.f32 	%f876, %f875, 0f3F800000;
	add.f32 	%f877, %f876, 0f3F800000;
	add.f32 	%f878, %f877, 0f3F800000;
	add.f32 	%f879, %f878, 0f3F800000;
	add.f32 	%f880, %f879, 0f3F800000;
	add.f32 	%f881, %f880, 0f3F800000;
	add.f32 	%f882, %f881, 0f3F800000;
	add.f32 	%f883, %f882, 0f3F800000;
	add.f32 	%f884, %f883, 0f3F800000;
	add.f32 	%f885, %f884, 0f3F800000;
	add.f32 	%f886, %f885, 0f3F800000;
	add.f32 	%f887, %f886, 0f3F800000;
	add.f32 	%f888, %f887, 0f3F800000;
	add.f32 	%f889, %f888, 0f3F800000;
	add.f32 	%f890, %f889, 0f3F800000;
	add.f32 	%f891, %f890, 0f3F800000;
	add.f32 	%f892, %f891, 0f3F800000;
	add.f32 	%f893, %f892, 0f3F800000;
	add.f32 	%f894, %f893, 0f3F800000;
	add.f32 	%f895, %f894, 0f3F800000;
	add.f32 	%f896, %f895, 0f3F800000;
	add.f32 	%f897, %f896, 0f3F800000;
	add.f32 	%f898, %f897, 0f3F800000;
	add.f32 	%f899, %f898, 0f3F800000;
	add.f32 	%f900, %f899, 0f3F800000;
	add.f32 	%f901, %f900, 0f3F800000;
	add.f32 	%f902, %f901, 0f3F800000;
	add.f32 	%f903, %f902, 0f3F800000;
	add.f32 	%f904, %f903, 0f3F800000;
	add.f32 	%f905, %f904, 0f3F800000;
	add.f32 	%f906, %f905, 0f3F800000;
	add.f32 	%f907, %f906, 0f3F800000;
	add.f32 	%f908, %f907, 0f3F800000;
	add.f32 	%f909, %f908, 0f3F800000;
	add.f32 	%f910, %f909, 0f3F800000;
	add.f32 	%f911, %f910, 0f3F800000;
	add.f32 	%f912, %f911, 0f3F800000;
	add.f32 	%f913, %f912, 0f3F800000;
	add.f32 	%f914, %f913, 0f3F800000;
	add.f32 	%f915, %f914, 0f3F800000;
	add.f32 	%f916, %f915, 0f3F800000;
	add.f32 	%f917, %f916, 0f3F800000;
	add.f32 	%f918, %f917, 0f3F800000;
	add.f32 	%f919, %f918, 0f3F800000;
	add.f32 	%f920, %f919, 0f3F800000;
	add.f32 	%f921, %f920, 0f3F800000;
	add.f32 	%f922, %f921, 0f3F800000;
	add.f32 	%f923, %f922, 0f3F800000;
	add.f32 	%f924, %f923, 0f3F800000;
	add.f32 	%f925, %f924, 0f3F800000;
	add.f32 	%f926, %f925, 0f3F800000;
	add.f32 	%f927, %f926, 0f3F800000;
	add.f32 	%f928, %f927, 0f3F800000;
	add.f32 	%f929, %f928, 0f3F800000;
	add.f32 	%f930, %f929, 0f3F800000;
	add.f32 	%f931, %f930, 0f3F800000;
	add.f32 	%f932, %f931, 0f3F800000;
	add.f32 	%f933, %f932, 0f3F800000;
	add.f32 	%f934, %f933, 0f3F800000;
	add.f32 	%f935, %f934, 0f3F800000;
	add.f32 	%f936, %f935, 0f3F800000;
	add.f32 	%f937, %f936, 0f3F800000;
	add.f32 	%f938, %f937, 0f3F800000;
	add.f32 	%f939, %f938, 0f3F800000;
	add.f32 	%f940, %f939, 0f3F800000;
	add.f32 	%f941, %f940, 0f3F800000;
	add.f32 	%f942, %f941, 0f3F800000;
	add.f32 	%f943, %f942, 0f3F800000;
	add.f32 	%f944, %f943, 0f3F800000;
	add.f32 	%f945, %f944, 0f3F800000;
	add.f32 	%f946, %f945, 0f3F800000;
	add.f32 	%f947, %f946, 0f3F800000;
	add.f32 	%f948, %f947, 0f3F800000;
	add.f32 	%f949, %f948, 0f3F800000;
	add.f32 	%f950, %f949, 0f3F800000;
	add.f32 	%f951, %f950, 0f3F800000;
	add.f32 	%f952, %f951, 0f3F800000;
	add.f32 	%f953, %f952, 0f3F800000;
	add.f32 	%f954, %f953, 0f3F800000;
	add.f32 	%f955, %f954, 0f3F800000;
	add.f32 	%f956, %f955, 0f3F800000;
	add.f32 	%f957, %f956, 0f3F800000;
	add.f32 	%f958, %f957, 0f3F800000;
	add.f32 	%f959, %f958, 0f3F800000;
	add.f32 	%f960, %f959, 0f3F800000;
	add.f32 	%f961, %f960, 0f3F800000;
	add.f32 	%f962, %f961, 0f3F800000;
	add.f32 	%f963, %f962, 0f3F800000;
	add.f32 	%f964, %f963, 0f3F800000;
	add.f32 	%f965, %f964, 0f3F800000;
	add.f32 	%f966, %f965, 0f3F800000;
	add.f32 	%f967, %f966, 0f3F800000;
	add.f32 	%f968, %f967, 0f3F800000;
	add.f32 	%f969, %f968, 0f3F800000;
	add.f32 	%f970, %f969, 0f3F800000;
	add.f32 	%f971, %f970, 0f3F800000;
	add.f32 	%f972, %f971, 0f3F800000;
	add.f32 	%f973, %f972, 0f3F800000;
	add.f32 	%f974, %f973, 0f3F800000;
	add.f32 	%f975, %f974, 0f3F800000;
	add.f32 	%f976, %f975, 0f3F800000;
	add.f32 	%f977, %f976, 0f3F800000;
	add.f32 	%f978, %f977, 0f3F800000;
	add.f32 	%f979, %f978, 0f3F800000;
	add.f32 	%f980, %f979, 0f3F800000;
	add.f32 	%f981, %f980, 0f3F800000;
	add.f32 	%f982, %f981, 0f3F800000;
	add.f32 	%f983, %f982, 0f3F800000;
	add.f32 	%f984, %f983, 0f3F800000;
	add.f32 	%f985, %f984, 0f3F800000;
	add.f32 	%f986, %f985, 0f3F800000;
	add.f32 	%f987, %f986, 0f3F800000;
	add.f32 	%f988, %f987, 0f3F800000;
	add.f32 	%f989, %f988, 0f3F800000;
	add.f32 	%f990, %f989, 0f3F800000;
	add.f32 	%f991, %f990, 0f3F800000;
	add.f32 	%f992, %f991, 0f3F800000;
	add.f32 	%f993, %f992, 0f3F800000;
	add.f32 	%f994, %f993, 0f3F800000;
	add.f32 	%f995, %f994, 0f3F800000;
	add.f32 	%f996, %f995, 0f3F800000;
	add.f32 	%f997, %f996, 0f3F800000;
	add.f32 	%f998, %f997, 0f3F800000;
	add.f32 	%f999, %f998, 0f3F800000;
	add.f32 	%f1000, %f999, 0f3F800000;
	add.f32 	%f1001, %f1000, 0f3F800000;
	st.global.f32 	[%rd4], %f1001;
$L__BB0_2:
	ret;

}


// ===== COMPILED SASS (sm_100) =====

	.target	sm_100

	.elftype	@"ET_EXEC"


//--------------------- .note.nv.tkinfo           --------------------------
	.section	.note.nv.tkinfo,"",@"SHT_NOTE"
	.sectionflags	@"SHF_NOTE_NV_TKINFO"
	.tkinfo
        /*0018*/ 	.word	0x00000002
        /*0030*/ 	.string	""
        /*0030*/ 	.string	"ptxas"
        /*0030*/ 	.string	"Cuda compilation tools, release 13.0, V13.0.88"
        /*0030*/ 	.string	"Build cuda_13.0.r13.0/compiler.36424714_0"
        /*0030*/ 	.string	"-arch sm_100 -m 64 "



//--------------------- .note.nv.cuinfo           --------------------------
	.section	.note.nv.cuinfo,"",@"SHT_NOTE"
	.sectionflags	@"SHF_NOTE_NV_CUINFO"
        /*0018*/ 	.short	0x0002
        /*001a*/ 	.short	0x0064
        /*001c*/ 	.short	0x0082
	.zero		2


//--------------------- .nv.info                  --------------------------
	.section	.nv.info,"",@"SHT_CUDA_INFO"
	.align	4


	//----- nvinfo : EIATTR_REGCOUNT
	.align		4
        /*0000*/ 	.byte	0x04, 0x2f
        /*0002*/ 	.short	(.L_1 - .L_0)
	.align		4
.L_0:
        /*0004*/ 	.word	index@(_Z21benchmarkGlobalMemoryPfi)
        /*0008*/ 	.word	0x00000008


	//----- nvinfo : EIATTR_FRAME_SIZE
	.align		4
.L_1:
        /*000c*/ 	.byte	0x04, 0x11
        /*000e*/ 	.short	(.L_3 - .L_2)
	.align		4
.L_2:
        /*0010*/ 	.word	index@(_Z21benchmarkGlobalMemoryPfi)
        /*0014*/ 	.word	0x00000000


	//----- nvinfo : EIATTR_MIN_STACK_SIZE
	.align		4
.L_3:
        /*0018*/ 	.byte	0x04, 0x12
        /*001a*/ 	.short	(.L_5 - .L_4)
	.align		4
.L_4:
        /*001c*/ 	.word	index@(_Z21benchmarkGlobalMemoryPfi)
        /*0020*/ 	.word	0x00000000
.L_5:


//--------------------- .nv.compat                --------------------------
	.section	.nv.compat,"",@"SHT_CUDA_COMPAT_INFO"
	.align	4
        /*0000*/ 	.byte	0x02, 0x09, 0x00, 0x00, 0x02, 0x02, 0x01, 0x00, 0x02, 0x05, 0x05, 0x00, 0x03, 0x07, 0x01, 0x01
        /*0010*/ 	.byte	0x02, 0x03, 0x00, 0x00, 0x02, 0x06, 0x01, 0x00, 0x04, 0x0b, 0x08, 0x00, 0x09, 0x00, 0x00, 0x00
        /*0020*/ 	.byte	0x00, 0x00, 0x00, 0x00


//--------------------- .nv.info._Z21benchmarkGlobalMemoryPfi --------------------------
	.section	.nv.info._Z21benchmarkGlobalMemoryPfi,"",@"SHT_CUDA_INFO"
	.sectionflags	@""
	.align	4


	//----- nvinfo : EIATTR_CUDA_API_VERSION
	.align		4
        /*0000*/ 	.byte	0x04, 0x37
        /*0002*/ 	.short	(.L_7 - .L_6)
.L_6:
        /*0004*/ 	.word	0x00000082


	//----- nvinfo : EIATTR_KPARAM_INFO
	.align		4
.L_7:
        /*0008*/ 	.byte	0x04, 0x17
        /*000a*/ 	.short	(.L_9 - .L_8)
.L_8:
        /*000c*/ 	.word	0x00000000
        /*0010*/ 	.short	0x0001
        /*0012*/ 	.short	0x0008
        /*0014*/ 	.byte	0x00, 0xf0, 0x11, 0x00


	//----- nvinfo : EIATTR_KPARAM_INFO
	.align		4
.L_9:
        /*0018*/ 	.byte	0x04, 0x17
        /*001a*/ 	.short	(.L_11 - .L_10)
.L_10:
        /*001c*/ 	.word	0x00000000
        /*0020*/ 	.short	0x0000
        /*0022*/ 	.short	0x0000
        /*0024*/ 	.byte	0x00, 0xf5, 0x21, 0x00


	//----- nvinfo : EIATTR_SPARSE_MMA_MASK
	.align		4
.L_11:
        /*0028*/ 	.byte	0x03, 0x50
        /*002a*/ 	.short	0x0000


	//----- nvinfo : EIATTR_MAXREG_COUNT
	.align		4
        /*002c*/ 	.byte	0x03, 0x1b
        /*002e*/ 	.short	0x00ff


	//----- nvinfo : EIATTR_MERCURY_ISA_VERSION
	.align		4
        /*0030*/ 	.byte	0x03, 0x5f
        /*0032*/ 	.short	0x0101


	//----- nvinfo : EIATTR_VRC_CTA_INIT_COUNT
	.align		4
        /*0034*/ 	.byte	0x02, 0x4a
	.zero		1
	.zero		1


	//----- nvinfo : EIATTR_EXIT_INSTR_OFFSETS
	.align		4
        /*0038*/ 	.byte	0x04, 0x1c
        /*003a*/ 	.short	(.L_13 - .L_12)


	//   ....[0]....
.L_12:
        /*003c*/ 	.word	0x00000070


	//   ....[1]....
        /*0040*/ 	.word	0x00003f50


	//----- nvinfo : EIATTR_CBANK_PARAM_SIZE
	.align		4
.L_13:
        /*0044*/ 	.byte	0x03, 0x19
        /*0046*/ 	.short	0x000c


	//----- nvinfo : EIATTR_PARAM_CBANK
	.align		4
        /*0048*/ 	.byte	0x04, 0x0a
        /*004a*/ 	.short	(.L_15 - .L_14)
	.align		4
.L_14:
        /*004c*/ 	.word	index@(.nv.constant0._Z21benchmarkGlobalMemoryPfi)
        /*0050*/ 	.short	0x0380
        /*0052*/ 	.short	0x000c


	//----- nvinfo : EIATTR_SW_WAR
	.align		4
.L_15:
        /*0054*/ 	.byte	0x04, 0x36
        /*0056*/ 	.short	(.L_17 - .L_16)
.L_16:
        /*0058*/ 	.word	0x00000008
.L_17:


//--------------------- .nv.callgraph             --------------------------
	.section	.nv.callgraph,"",@"SHT_CUDA_CALLGRAPH"
	.align	4
	.sectionentsize	8
	.align		4
        /*0000*/ 	.word	0x00000000
	.align		4
        /*0004*/ 	.word	0xffffffff
	.align		4
        /*0008*/ 	.word	0x00000000
	.align		4
        /*000c*/ 	.word	0xfffffffe
	.align		4
        /*0010*/ 	.word	0x00000000
	.align		4
        /*0014*/ 	.word	0xfffffffd
	.align		4
        /*0018*/ 	.word	0x00000000
	.align		4
        /*001c*/ 	.word	0xfffffffc


//--------------------- .text._Z21benchmarkGlobalMemoryPfi --------------------------
	.section	.text._Z21benchmarkGlobalMemoryPfi,"ax",@progbits
	.align	128
        .global         _Z21benchmarkGlobalMemoryPfi
        .type           _Z21benchmarkGlobalMemoryPfi,@function
        .size           _Z21benchmarkGlobalMemoryPfi,(.L_x_1 - _Z21benchmarkGlobalMemoryPfi)
        .other          _Z21benchmarkGlobalMemoryPfi,@"STO_CUDA_ENTRY STV_DEFAULT"
_Z21benchmarkGlobalMemoryPfi:
.text._Z21benchmarkGlobalMemoryPfi:
[----:B------:R-:W-:Y:S01]  /*0000*/  LDC R1, c[0x0][0x37c] ;  /* 0x0000df00ff017b82 */ /* 0x000fe20000000800 */
[----:B------:R-:W0:Y:S07]  /*0010*/  S2R R0, SR_TID.X ;  /* 0x0000000000007919 */ /* 0x000e2e0000002100 */
[----:B------:R-:W0:Y:S01]  /*0020*/  S2UR UR4, SR_CTAID.X ;  /* 0x00000000000479c3 */ /* 0x000e220000002500 */
[----:B------:R-:W1:Y:S07]  /*0030*/  LDCU UR5, c[0x0][0x388] ;  /* 0x00007100ff0577ac */ /* 0x000e6e0008000800 */
[----:B------:R-:W0:Y:S02]  /*0040*/  LDC R5, c[0x0][0x360] ;  /* 0x0000d800ff057b82 */ /* 0x000e240000000800 */
[----:B0-----:R-:W-:-:S05]  /*0050*/  IMAD R5, R5, UR4, R0 ;  /* 0x0000000405057c24 */ /* 0x001fca000f8e0200 */
[----:B-1----:R-:W-:-:S13]  /*0060*/  ISETP.GE.AND P0, PT, R5, UR5, PT ;  /* 0x0000000505007c0c */ /* 0x002fda000bf06270 */
[----:B------:R-:W-:Y:S05]  /*0070*/  @P0 EXIT ;  /* 0x000000000000094d */ /* 0x000fea0003800000 */
[----:B------:R-:W0:Y:S01]  /*0080*/  LDC.64 R2, c[0x0][0x380] ;  /* 0x0000e000ff027b82 */ /* 0x000e220000000a00 */
[----:B------:R-:W1:Y:S01]  /*0090*/  LDCU.64 UR4, c[0x0][0x358] ;  /* 0x00006b00ff0477ac */ /* 0x000e620008000a00 */
[----:B0-----:R-:W-:-:S05]  /*00a0*/  IMAD.WIDE R2, R5, 0x4, R2 ;  /* 0x0000000405027825 */ /* 0x001fca00078e0202 */
[----:B-1----:R-:W2:Y:S02]  /*00b0*/  LDG.E R0, desc[UR4][R2.64] ;  /* 0x0000000402007981 */ /* 0x002ea4000c1e1900 */
[----:B--2---:R-:W-:-:S04]  /*00c0*/  FADD R0, R0, 1 ;  /* 0x3f80000000007421 */ /* 0x004fc80000000000 */
[----:B------:R-:W-:-:S04]  /*00d0*/  FADD R0, R0, 1 ;  /* 0x3f80000000007421 */ /* 0x000fc80000000000 */
        /* <DEDUP_REMOVED lines=997> */
[----:B------:R-:W-:-:S05]  /*3f30*/  FADD R5, R0, 1 ;  /* 0x3f80000000057421 */ /* 0x000fca0000000000 */
[----:B------:R-:W-:Y:S01]  /*3f40*/  STG.E desc[UR4][R2.64], R5 ;  /* 0x0000000502007986 */ /* 0x000fe2000c101904 */
[----:B------:R-:W-:Y:S05]  /*3f50*/  EXIT ;  /* 0x000000000000794d */ /* 0x000fea0003800000 */
.L_x_0:
[----:B------:R-:W-:-:S00]  /*3f60*/  BRA `(.L_x_0) ;  /* 0xfffffffc00fc7947 */ /* 0x000fc0000383ffff */
[----:B------:R-:W-:-:S00]  /*3f70*/  NOP ;  /* 0x0000000000007918 */ /* 0x000fc00000000000 */
        /* <DEDUP_REMOVED lines=8> */
.L_x_1:


//--------------------- .nv.shared.reserved.0     --------------------------
	.section	.nv.shared.reserved.0,"aw",@nobits
	.weak		__nv_reservedSMEM_offset_0_alias
	.size		__nv_reservedSMEM_offset_0_alias, 0, 64
	.other		__nv_reservedSMEM_offset_0_alias,@"STO_CUDA_RESERVED_SHARED STV_DEFAULT"
__nv_reservedSMEM_offset_0_alias:
	.zero		0
	.zero		64


//--------------------- .nv.constant0._Z21benchmarkGlobalMemoryPfi --------------------------
	.section	.nv.constant0._Z21benchmarkGlobalMemoryPfi,"a",@progbits
	.sectionflags	@""
	.align	4
.nv.constant0._Z21benchmarkGlobalMemoryPfi:
	.zero		908


//--------------------- SYMBOLS --------------------------

	.type		.nv.reservedSmem.offset0,@object
	.size		.nv.reservedSmem.offset0,0x4
